	.headerflags	@"EF_CUDA_TEXMODE_UNIFIED EF_CUDA_64BIT_ADDRESS EF_CUDA_ACCELERATORS EF_CUDA_SM90 EF_CUDA_VIRTUAL_SM(EF_CUDA_SM90)"
	.elftype	@"ET_EXEC"


//--------------------- .nv.info                  --------------------------
	.section	.nv.info,"",@"SHT_CUDA_INFO"
	.align	4


	//----- nvinfo : EIATTR_REGCOUNT
	.align		4
        /*0000*/ 	.byte	0x04, 0x2f
        /*0002*/ 	.short	(.L_3 - .L_2)
	.align		4
.L_2:
        /*0004*/ 	.word	index@(triton_poi_fused__native_batch_norm_legit_no_training_convolution_relu_7)
        /*0008*/ 	.word	0x00000028


	//----- nvinfo : EIATTR_MIN_STACK_SIZE
	.align		4
.L_3:
        /*000c*/ 	.byte	0x04, 0x12
        /*000e*/ 	.short	(.L_5 - .L_4)
	.align		4
.L_4:
        /*0010*/ 	.word	index@(triton_poi_fused__native_batch_norm_legit_no_training_convolution_relu_7)
        /*0014*/ 	.word	0x00000000


	//----- nvinfo : EIATTR_FRAME_SIZE
	.align		4
.L_5:
        /*0018*/ 	.byte	0x04, 0x11
        /*001a*/ 	.short	(.L_7 - .L_6)
	.align		4
.L_6:
        /*001c*/ 	.word	index@(triton_poi_fused__native_batch_norm_legit_no_training_convolution_relu_7)
        /*0020*/ 	.word	0x00000000


	//----- nvinfo : EIATTR_MIN_STACK_SIZE
	.align		4
.L_7:
        /*0024*/ 	.byte	0x04, 0x12
        /*0026*/ 	.short	(.L_9 - .L_8)
	.align		4
.L_8:
        /*0028*/ 	.word	index@(triton_poi_fused__native_batch_norm_legit_no_training_convolution_relu_7)
        /*002c*/ 	.word	0x00000000
.L_9:


//--------------------- .nv.info.triton_poi_fused__native_batch_norm_legit_no_training_convolution_relu_7 --------------------------
	.section	.nv.info.triton_poi_fused__native_batch_norm_legit_no_training_convolution_relu_7,"",@"SHT_CUDA_INFO"
	.sectionflags	@""
	.align	4


	//----- nvinfo : EIATTR_CUDA_API_VERSION
	.align		4
        /*0000*/ 	.byte	0x04, 0x37
        /*0002*/ 	.short	(.L_11 - .L_10)
.L_10:
        /*0004*/ 	.word	0x0000007c


	//----- nvinfo : EIATTR_KPARAM_INFO
	.align		4
.L_11:
        /*0008*/ 	.byte	0x04, 0x17
        /*000a*/ 	.short	(.L_13 - .L_12)
.L_12:
        /*000c*/ 	.word	0x00000000
        /*0010*/ 	.short	0x0007
        /*0012*/ 	.short	0x0038
        /*0014*/ 	.byte	0x00, 0xf0, 0x11, 0x00


	//----- nvinfo : EIATTR_KPARAM_INFO
	.align		4
.L_13:
        /*0018*/ 	.byte	0x04, 0x17
        /*001a*/ 	.short	(.L_15 - .L_14)
.L_14:
        /*001c*/ 	.word	0x00000000
        /*0020*/ 	.short	0x0006
        /*0022*/ 	.short	0x0030
        /*0024*/ 	.byte	0x00, 0xf4, 0x21, 0x00


	//----- nvinfo : EIATTR_KPARAM_INFO
	.align		4
.L_15:
        /*0028*/ 	.byte	0x04, 0x17
        /*002a*/ 	.short	(.L_17 - .L_16)
.L_16:
        /*002c*/ 	.word	0x00000000
        /*0030*/ 	.short	0x0005
        /*0032*/ 	.short	0x0028
        /*0034*/ 	.byte	0x00, 0xf4, 0x21, 0x00


	//----- nvinfo : EIATTR_KPARAM_INFO
	.align		4
.L_17:
        /*0038*/ 	.byte	0x04, 0x17
        /*003a*/ 	.short	(.L_19 - .L_18)
.L_18:
        /*003c*/ 	.word	0x00000000
        /*0040*/ 	.short	0x0004
        /*0042*/ 	.short	0x0020
        /*0044*/ 	.byte	0x00, 0xf4, 0x21, 0x00


	//----- nvinfo : EIATTR_KPARAM_INFO
	.align		4
.L_19:
        /*0048*/ 	.byte	0x04, 0x17
        /*004a*/ 	.short	(.L_21 - .L_20)
.L_20:
        /*004c*/ 	.word	0x00000000
        /*0050*/ 	.short	0x0003
        /*0052*/ 	.short	0x0018
        /*0054*/ 	.byte	0x00, 0xf4, 0x21, 0x00


	//----- nvinfo : EIATTR_KPARAM_INFO
	.align		4
.L_21:
        /*0058*/ 	.byte	0x04, 0x17
        /*005a*/ 	.short	(.L_23 - .L_22)
.L_22:
        /*005c*/ 	.word	0x00000000
        /*0060*/ 	.short	0x0002
        /*0062*/ 	.short	0x0010
        /*0064*/ 	.byte	0x00, 0xf4, 0x21, 0x00


	//----- nvinfo : EIATTR_KPARAM_INFO
	.align		4
.L_23:
        /*0068*/ 	.byte	0x04, 0x17
        /*006a*/ 	.short	(.L_25 - .L_24)
.L_24:
        /*006c*/ 	.word	0x00000000
        /*0070*/ 	.short	0x0001
        /*0072*/ 	.short	0x0008
        /*0074*/ 	.byte	0x00, 0xf4, 0x21, 0x00


	//----- nvinfo : EIATTR_KPARAM_INFO
	.align		4
.L_25:
        /*0078*/ 	.byte	0x04, 0x17
        /*007a*/ 	.short	(.L_27 - .L_26)
.L_26:
        /*007c*/ 	.word	0x00000000
        /*0080*/ 	.short	0x0000
        /*0082*/ 	.short	0x0000
        /*0084*/ 	.byte	0x00, 0xf4, 0x21, 0x00


	//----- nvinfo : EIATTR_SPARSE_MMA_MASK
	.align		4
.L_27:
        /*0088*/ 	.byte	0x03, 0x50
        /*008a*/ 	.short	0x0000


	//----- nvinfo : EIATTR_MAXREG_COUNT
	.align		4
        /*008c*/ 	.byte	0x03, 0x1b
        /*008e*/ 	.short	0x00ff


	//----- nvinfo : EIATTR_EXIT_INSTR_OFFSETS
	.align		4
        /*0090*/ 	.byte	0x04, 0x1c
        /*0092*/ 	.short	(.L_29 - .L_28)


	//   ....[0]....
.L_28:
        /*0094*/ 	.word	0x000007e0


	//----- nvinfo : EIATTR_REQNTID
	.align		4
.L_29:
        /*0098*/ 	.byte	0x04, 0x10
        /*009a*/ 	.short	(.L_31 - .L_30)
.L_30:
        /*009c*/ 	.word	0x00000080
        /*00a0*/ 	.word	0x00000001
        /*00a4*/ 	.word	0x00000001


	//----- nvinfo : EIATTR_CBANK_PARAM_SIZE
	.align		4
.L_31:
        /*00a8*/ 	.byte	0x03, 0x19
        /*00aa*/ 	.short	0x003c


	//----- nvinfo : EIATTR_PARAM_CBANK
	.align		4
        /*00ac*/ 	.byte	0x04, 0x0a
        /*00ae*/ 	.short	(.L_33 - .L_32)
	.align		4
.L_32:
        /*00b0*/ 	.word	index@(.nv.constant0.triton_poi_fused__native_batch_norm_legit_no_training_convolution_relu_7)
        /*00b4*/ 	.short	0x0210
        /*00b6*/ 	.short	0x003c


	//----- nvinfo : EIATTR_SW_WAR
	.align		4
.L_33:
        /*00b8*/ 	.byte	0x04, 0x36
        /*00ba*/ 	.short	(.L_35 - .L_34)
.L_34:
        /*00bc*/ 	.word	0x00000008
.L_35:


//--------------------- .nv.callgraph             --------------------------
	.section	.nv.callgraph,"",@"SHT_CUDA_CALLGRAPH"
	.align	4
	.sectionentsize	8
	.align		4
        /*0000*/ 	.word	0x00000000
	.align		4
        /*0004*/ 	.word	0xffffffff
	.align		4
        /*0008*/ 	.word	0x00000000
	.align		4
        /*000c*/ 	.word	0xfffffffe
	.align		4
        /*0010*/ 	.word	0x00000000
	.align		4
        /*0014*/ 	.word	0xfffffffd
	.align		4
        /*0018*/ 	.word	0x00000000
	.align		4
        /*001c*/ 	.word	0xfffffffc


//--------------------- .nv.constant4             --------------------------
	.section	.nv.constant4,"a",@progbits
	.align	8
	.align		8
.nv.constant4:
        /*0000*/ 	.dword	_$_str
	.align		8
        /*0008*/ 	.dword	_$_str_$_2


//--------------------- .text.triton_poi_fused__native_batch_norm_legit_no_training_convolution_relu_7 --------------------------
	.section	.text.triton_poi_fused__native_batch_norm_legit_no_training_convolution_relu_7,"ax",@progbits
	.align	128
        .global         triton_poi_fused__native_batch_norm_legit_no_training_convolution_relu_7
        .type           triton_poi_fused__native_batch_norm_legit_no_training_convolution_relu_7,@function
        .size           triton_poi_fused__native_batch_norm_legit_no_training_convolution_relu_7,(.L_x_1 - triton_poi_fused__native_batch_norm_legit_no_training_convolution_relu_7)
        .other          triton_poi_fused__native_batch_norm_legit_no_training_convolution_relu_7,@"STO_CUDA_ENTRY STV_DEFAULT"
triton_poi_fused__native_batch_norm_legit_no_training_convolution_relu_7:
.text.triton_poi_fused__native_batch_norm_legit_no_training_convolution_relu_7:
[----:B------:R-:W-:Y:S01]  /*0000*/  LDC R1, c[0x0][0x28] ;  /* 0x00000a00ff017b82 */ /* 0x000fe20000000800 */
[----:B------:R-:W1:Y:S07]  /*0010*/  S2R R0, SR_TID.X ;  /* 0x0000000000007919 */ /* 0x000e6e0000002100 */
[----:B------:R-:W2:Y:S01]  /*0020*/  LDC.64 R4, c[0x0][0x228] ;  /* 0x00008a00ff047b82 */ /* 0x000ea20000000a00 */
[----:B------:R-:W-:Y:S01]  /*0030*/  ULDC.64 UR4, c[0x0][0x208] ;  /* 0x0000820000047ab9 */ /* 0x000fe20000000a00 */
[----:B------:R-:W3:Y:S06]  /*0040*/  S2R R3, SR_CTAID.X ;  /* 0x0000000000037919 */ /* 0x000eec0000002500 */
[----:B------:R-:W4:Y:S08]  /*0050*/  LDC.64 R12, c[0x0][0x218] ;  /* 0x00008600ff0c7b82 */ /* 0x000f300000000a00 */
[----:B------:R-:W5:Y:S08]  /*0060*/  LDC.64 R32, c[0x0][0x210] ;  /* 0x00008400ff207b82 */ /* 0x000f700000000a00 */
[----:B------:R-:W5:Y:S01]  /*0070*/  LDC.64 R24, c[0x0][0x220] ;  /* 0x00008800ff187b82 */ /* 0x000f620000000a00 */
[----:B-1----:R-:W-:-:S07]  /*0080*/  SHF.L.U32 R0, R0, 0x2, RZ ;  /* 0x0000000200007819 */ /* 0x002fce00000006ff */
[----:B------:R-:W1:Y:S01]  /*0090*/  LDC.64 R20, c[0x0][0x230] ;  /* 0x00008c00ff147b82 */ /* 0x000e620000000a00 */
[----:B---3--:R-:W-:Y:S02]  /*00a0*/  SHF.R.S32.HI R2, RZ, 0x15, R3 ;  /* 0x00000015ff027819 */ /* 0x008fe40000011403 */
[----:B------:R-:W-:Y:S02]  /*00b0*/  LOP3.LUT R0, R0, 0x1fc, RZ, 0xc0, !PT ;  /* 0x000001fc00007812 */ /* 0x000fe400078ec0ff */
[----:B------:R-:W-:-:S03]  /*00c0*/  SGXT R2, R2, 0x1 ;  /* 0x000000010202781a */ /* 0x000fc60000000200 */
[----:B------:R-:W3:Y:S01]  /*00d0*/  LDC.64 R8, c[0x0][0x238] ;  /* 0x00008e00ff087b82 */ /* 0x000ee20000000a00 */
[----:B------:R-:W-:-:S04]  /*00e0*/  LEA R3, R3, R0, 0xa ;  /* 0x0000000003037211 */ /* 0x000fc800078e50ff */
[----:B------:R-:W-:-:S04]  /*00f0*/  LEA.HI R2, R2, R3, RZ, 0x7 ;  /* 0x0000000302027211 */ /* 0x000fc800078f38ff */
[----:B------:R-:W-:-:S04]  /*0100*/  LOP3.LUT R0, R2, 0xffffff80, RZ, 0xc0, !PT ;  /* 0xffffff8002007812 */ /* 0x000fc800078ec0ff */
[----:B------:R-:W-:-:S05]  /*0110*/  IADD3 R0, R3, -R0, RZ ;  /* 0x8000000003007210 */ /* 0x000fca0007ffe0ff */
[----:B--2---:R-:W-:-:S06]  /*0120*/  IMAD.WIDE R4, R0, 0x4, R4 ;  /* 0x0000000400047825 */ /* 0x004fcc00078e0204 */
[----:B------:R-:W2:Y:S01]  /*0130*/  LDG.E.EL.128 R4, desc[UR4][R4.64] ;  /* 0x0000000404047981 */ /* 0x000ea2000c2e1d00 */
[----:B----4-:R-:W-:-:S04]  /*0140*/  IMAD.WIDE R12, R0, 0x4, R12 ;  /* 0x00000004000c7825 */ /* 0x010fc800078e020c */
[----:B-----5:R-:W-:Y:S02]  /*0150*/  IMAD.WIDE R32, R3, 0x4, R32 ;  /* 0x0000000403207825 */ /* 0x020fe400078e0220 */
[----:B------:R-:W4:Y:S04]  /*0160*/  LDG.E.EL.128 R12, desc[UR4][R12.64] ;  /* 0x000000040c0c7981 */ /* 0x000f28000c2e1d00 */
[----:B------:R-:W4:Y:S04]  /*0170*/  LDG.E.128 R16, desc[UR4][R32.64] ;  /* 0x0000000420107981 */ /* 0x000f28000c1e1d00 */
[----:B------:R-:W5:Y:S01]  /*0180*/  LDG.E.128 R28, desc[UR4][R32.64+0x800] ;  /* 0x00080004201c7981 */ /* 0x000f62000c1e1d00 */
[----:B0-----:R-:W-:-:S06]  /*0190*/  IMAD.WIDE R24, R0, 0x4, R24 ;  /* 0x0000000400187825 */ /* 0x001fcc00078e0218 */
[----:B------:R-:W4:Y:S01]  /*01a0*/  LDG.E.EL.128 R24, desc[UR4][R24.64] ;  /* 0x0000000418187981 */ /* 0x000f22000c2e1d00 */
[----:B-1----:R-:W-:-:S04]  /*01b0*/  IMAD.WIDE R20, R0, 0x4, R20 ;  /* 0x0000000400147825 */ /* 0x002fc800078e0214 */
[----:B---3--:R-:W-:Y:S02]  /*01c0*/  IMAD.WIDE R8, R0, 0x4, R8 ;  /* 0x0000000400087825 */ /* 0x008fe400078e0208 */
[----:B------:R-:W3:Y:S04]  /*01d0*/  LDG.E.EL.128 R20, desc[UR4][R20.64] ;  /* 0x0000000414147981 */ /* 0x000ee8000c2e1d00 */
[----:B------:R-:W3:Y:S01]  /*01e0*/  LDG.E.EL.128 R8, desc[UR4][R8.64] ;  /* 0x0000000408087981 */ /* 0x000ee2000c2e1d00 */
[----:B--2---:R-:W-:-:S04]  /*01f0*/  FADD R4, R4, 9.9999997473787516356e-06 ;  /* 0x3727c5ac04047421 */ /* 0x004fc80000000000 */
[----:B------:R0:W1:Y:S01]  /*0200*/  MUFU.SQRT R0, R4 ;  /* 0x0000000400007308 */ /* 0x0000620000002000 */
[----:B------:R-:W-:Y:S01]  /*0210*/  FADD R7, R7, 9.9999997473787516356e-06 ;  /* 0x3727c5ac07077421 */ /* 0x000fe20000000000 */
[----:B------:R-:W-:Y:S01]  /*0220*/  FADD R6, R6, 9.9999997473787516356e-06 ;  /* 0x3727c5ac06067421 */ /* 0x000fe20000000000 */
[----:B------:R-:W-:-:S05]  /*0230*/  FADD R5, R5, 9.9999997473787516356e-06 ;  /* 0x3727c5ac05057421 */ /* 0x000fca0000000000 */
[----:B------:R-:W2:Y:S01]  /*0240*/  MUFU.SQRT R7, R7 ;  /* 0x0000000700077308 */ /* 0x000ea20000002000 */
[----:B0-----:R-:W-:-:S07]  /*0250*/  HFMA2.MMA R4, -RZ, RZ, 1.625, 0 ;  /* 0x3e800000ff047435 */ /* 0x001fce00000001ff */
[----:B------:R-:W0:Y:S01]  /*0260*/  MUFU.SQRT R2, R5 ;  /* 0x0000000500027308 */ /* 0x000e220000002000 */
[----:B-1----:R-:W-:-:S07]  /*0270*/  FSETP.GT.AND P6, PT, R0, 8.50705917302346158658e+37, PT ;  /* 0x7e8000000000780b */ /* 0x002fce0003fc4000 */
[----:B------:R-:W1:Y:S01]  /*0280*/  MUFU.SQRT R6, R6 ;  /* 0x0000000600067308 */ /* 0x000e620000002000 */
[----:B------:R-:W-:Y:S02]  /*0290*/  FSETP.GEU.AND P5, PT, R0, 1.175494350822287508e-38, PT ;  /* 0x008000000000780b */ /* 0x000fe40003fae000 */
[C---:B--2---:R-:W-:Y:S02]  /*02a0*/  FSETP.GT.AND P1, PT, R7.reuse, 8.50705917302346158658e+37, PT ;  /* 0x7e8000000700780b */ /* 0x044fe40003f24000 */
[----:B------:R-:W-:Y:S02]  /*02b0*/  FSEL R35, R4, 1, P6 ;  /* 0x3f80000004237808 */ /* 0x000fe40003000000 */
[----:B0-----:R-:W-:Y:S01]  /*02c0*/  FSETP.GT.AND P4, PT, R2, 8.50705917302346158658e+37, PT ;  /* 0x7e8000000200780b */ /* 0x001fe20003f84000 */
[----:B------:R-:W-:Y:S01]  /*02d0*/  @P6 FMUL R0, R0, 0.25 ;  /* 0x3e80000000006820 */ /* 0x000fe20000400000 */
[----:B------:R-:W-:Y:S02]  /*02e0*/  FSETP.GEU.AND P6, PT, R7, 1.175494350822287508e-38, PT ;  /* 0x008000000700780b */ /* 0x000fe40003fce000 */
[----:B------:R-:W-:-:S02]  /*02f0*/  FSETP.GEU.AND P3, PT, R2, 1.175494350822287508e-38, PT ;  /* 0x008000000200780b */ /* 0x000fc40003f6e000 */
[C---:B-1----:R-:W-:Y:S02]  /*0300*/  FSETP.GT.AND P2, PT, R6.reuse, 8.50705917302346158658e+37, PT ;  /* 0x7e8000000600780b */ /* 0x042fe40003f44000 */
[----:B------:R-:W-:Y:S01]  /*0310*/  FSETP.GEU.AND P0, PT, R6, 1.175494350822287508e-38, PT ;  /* 0x008000000600780b */ /* 0x000fe20003f0e000 */
[----:B------:R-:W-:Y:S01]  /*0320*/  @!P5 FMUL R0, R0, 16777216 ;  /* 0x4b8000000000d820 */ /* 0x000fe20000400000 */
[----:B------:R-:W-:-:S03]  /*0330*/  @P1 FMUL R7, R7, 0.25 ;  /* 0x3e80000007071820 */ /* 0x000fc60000400000 */
[----:B------:R-:W-:Y:S02]  /*0340*/  @P4 FMUL R2, R2, 0.25 ;  /* 0x3e80000002024820 */ /* 0x000fe40000400000 */
[----:B------:R-:W0:Y:S01]  /*0350*/  MUFU.RCP R0, R0 ;  /* 0x0000000000007308 */ /* 0x000e220000001000 */
[----:B------:R-:W-:-:S03]  /*0360*/  @!P6 FMUL R7, R7, 16777216 ;  /* 0x4b8000000707e820 */ /* 0x000fc60000400000 */
[----:B------:R-:W-:Y:S01]  /*0370*/  @P2 FMUL R6, R6, 0.25 ;  /* 0x3e80000006062820 */ /* 0x000fe20000400000 */
[----:B------:R-:W-:-:S03]  /*0380*/  @!P3 FMUL R2, R2, 16777216 ;  /* 0x4b8000000202b820 */ /* 0x000fc60000400000 */
[----:B------:R-:W-:Y:S01]  /*0390*/  @!P0 FMUL R6, R6, 16777216 ;  /* 0x4b80000006068820 */ /* 0x000fe20000400000 */
[----:B------:R-:W-:Y:S01]  /*03a0*/  MUFU.RCP R7, R7 ;  /* 0x0000000700077308 */ /* 0x000fe20000001000 */
[----:B------:R-:W-:Y:S01]  /*03b0*/  @!P5 FMUL R35, R35, 16777216 ;  /* 0x4b8000002323d820 */ /* 0x000fe20000400000 */
[----:B------:R-:W-:-:S06]  /*03c0*/  FSEL R36, R4, 1, P1 ;  /* 0x3f80000004247808 */ /* 0x000fcc0000800000 */
[----:B------:R-:W1:Y:S01]  /*03d0*/  MUFU.RCP R5, R6 ;  /* 0x0000000600057308 */ /* 0x000e620000001000 */
[----:B------:R-:W-:Y:S01]  /*03e0*/  FSEL R34, R4, 1, P2 ;  /* 0x3f80000004227808 */ /* 0x000fe20001000000 */
[----:B0-----:R-:W-:-:S06]  /*03f0*/  FMUL R0, R0, R35 ;  /* 0x0000002300007220 */ /* 0x001fcc0000400000 */
[----:B------:R-:W0:Y:S01]  /*0400*/  MUFU.RCP R2, R2 ;  /* 0x0000000200027308 */ /* 0x000e220000001000 */
[----:B------:R-:W-:Y:S01]  /*0410*/  FSEL R35, R4, 1, P4 ;  /* 0x3f80000004237808 */ /* 0x000fe20002000000 */
[----:B------:R-:W-:Y:S01]  /*0420*/  @!P6 FMUL R36, R36, 16777216 ;  /* 0x4b8000002424e820 */ /* 0x000fe20000400000 */
[-C--:B----4-:R-:W-:Y:S01]  /*0430*/  FSETP.GEU.AND P5, PT, R16, -R12.reuse, PT ;  /* 0x8000000c1000720b */ /* 0x090fe20003fae000 */
[----:B------:R-:W-:Y:S01]  /*0440*/  @!P0 FMUL R34, R34, 16777216 ;  /* 0x4b80000022228820 */ /* 0x000fe20000400000 */
[----:B-----5:R-:W-:Y:S01]  /*0450*/  FSETP.GEU.AND P6, PT, R28, -R12, PT ;  /* 0x8000000c1c00720b */ /* 0x020fe20003fce000 */
[--C-:B------:R-:W-:Y:S01]  /*0460*/  FADD R16, R16, R12.reuse ;  /* 0x0000000c10107221 */ /* 0x100fe20000000000 */
[----:B------:R-:W-:Y:S01]  /*0470*/  FADD R12, R28, R12 ;  /* 0x0000000c1c0c7221 */ /* 0x000fe20000000000 */
[----:B------:R-:W-:Y:S01]  /*0480*/  @!P3 FMUL R35, R35, 16777216 ;  /* 0x4b8000002323b820 */ /* 0x000fe20000400000 */
[----:B-1----:R-:W-:Y:S01]  /*0490*/  FMUL R4, R5, R34 ;  /* 0x0000002205047220 */ /* 0x002fe20000400000 */
[----:B------:R-:W-:Y:S01]  /*04a0*/  FMUL R5, R7, R36 ;  /* 0x0000002407057220 */ /* 0x000fe20000400000 */
[C---:B------:R-:W-:Y:S01]  /*04b0*/  FSETP.GEU.AND P4, PT, R17.reuse, -R13, PT ;  /* 0x8000000d1100720b */ /* 0x040fe20003f8e000 */
[--C-:B------:R-:W-:Y:S01]  /*04c0*/  FADD R17, R17, R13.reuse ;  /* 0x0000000d11117221 */ /* 0x100fe20000000000 */
[----:B------:R-:W-:Y:S01]  /*04d0*/  FSEL R7, R12, RZ, P6 ;  /* 0x000000ff0c077208 */ /* 0x000fe20003000000 */
[----:B0-----:R-:W-:Y:S01]  /*04e0*/  FMUL R2, R2, R35 ;  /* 0x0000002302027220 */ /* 0x001fe20000400000 */
[C---:B------:R-:W-:Y:S01]  /*04f0*/  FSETP.GEU.AND P3, PT, R29.reuse, -R13, PT ;  /* 0x8000000d1d00720b */ /* 0x040fe20003f6e000 */
[----:B------:R-:W-:Y:S01]  /*0500*/  FADD R13, R29, R13 ;  /* 0x0000000d1d0d7221 */ /* 0x000fe20000000000 */
[----:B------:R-:W-:Y:S01]  /*0510*/  FSEL R35, R16, RZ, P5 ;  /* 0x000000ff10237208 */ /* 0x000fe20002800000 */
[C---:B------:R-:W-:Y:S01]  /*0520*/  FADD R29, -R24.reuse, R7 ;  /* 0x00000007181d7221 */ /* 0x040fe20000000100 */
[----:B------:R-:W-:Y:S01]  /*0530*/  FSEL R28, R17, RZ, P4 ;  /* 0x000000ff111c7208 */ /* 0x000fe20002000000 */
[----:B------:R-:W0:Y:S02]  /*0540*/  LDC.64 R6, c[0x0][0x240] ;  /* 0x00009000ff067b82 */ /* 0x000e240000000a00 */
[----:B------:R-:W-:Y:S01]  /*0550*/  FADD R37, -R24, R35 ;  /* 0x0000002318257221 */ /* 0x000fe20000000100 */
[----:B------:R-:W-:-:S02]  /*0560*/  FSEL R24, R13, RZ, P3 ;  /* 0x000000ff0d187208 */ /* 0x000fc40001800000 */
[CC--:B------:R-:W-:Y:S01]  /*0570*/  FSETP.GEU.AND P0, PT, R19.reuse, -R15.reuse, PT ;  /* 0x8000000f1300720b */ /* 0x0c0fe20003f0e000 */
[--C-:B------:R-:W-:Y:S01]  /*0580*/  FADD R19, R19, R15.reuse ;  /* 0x0000000f13137221 */ /* 0x100fe20000000000 */
[CC--:B------:R-:W-:Y:S01]  /*0590*/  FSETP.GEU.AND P2, PT, R18.reuse, -R14.reuse, PT ;  /* 0x8000000e1200720b */ /* 0x0c0fe20003f4e000 */
[--C-:B------:R-:W-:Y:S01]  /*05a0*/  FADD R18, R18, R14.reuse ;  /* 0x0000000e12127221 */ /* 0x100fe20000000000 */
[C---:B------:R-:W-:Y:S01]  /*05b0*/  FSETP.GEU.AND P5, PT, R31.reuse, -R15, PT ;  /* 0x8000000f1f00720b */ /* 0x040fe20003fae000 */
[----:B------:R-:W-:Y:S01]  /*05c0*/  FADD R15, R31, R15 ;  /* 0x0000000f1f0f7221 */ /* 0x000fe20000000000 */
[C---:B------:R-:W-:Y:S01]  /*05d0*/  FSETP.GEU.AND P1, PT, R30.reuse, -R14, PT ;  /* 0x8000000e1e00720b */ /* 0x040fe20003f2e000 */
[----:B------:R-:W-:Y:S01]  /*05e0*/  FADD R14, R30, R14 ;  /* 0x0000000e1e0e7221 */ /* 0x000fe20000000000 */
[C---:B------:R-:W-:Y:S01]  /*05f0*/  FADD R35, -R25.reuse, R28 ;  /* 0x0000001c19237221 */ /* 0x040fe20000000100 */
[----:B------:R-:W-:Y:S01]  /*0600*/  FADD R31, -R25, R24 ;  /* 0x00000018191f7221 */ /* 0x000fe20000000100 */
[-C--:B------:R-:W-:Y:S01]  /*0610*/  FMUL R25, R37, R0.reuse ;  /* 0x0000000025197220 */ /* 0x080fe20000400000 */
[----:B------:R-:W-:Y:S01]  /*0620*/  FMUL R29, R29, R0 ;  /* 0x000000001d1d7220 */ /* 0x000fe20000400000 */
[-C--:B------:R-:W-:Y:S01]  /*0630*/  FMUL R0, R35, R2.reuse ;  /* 0x0000000223007220 */ /* 0x080fe20000400000 */
[----:B------:R-:W-:Y:S01]  /*0640*/  FMUL R24, R31, R2 ;  /* 0x000000021f187220 */ /* 0x000fe20000400000 */
[----:B------:R-:W-:-:S02]  /*0650*/  FSEL R35, R18, RZ, P2 ;  /* 0x000000ff12237208 */ /* 0x000fc40001000000 */
[----:B------:R-:W-:Y:S02]  /*0660*/  FSEL R31, R14, RZ, P1 ;  /* 0x000000ff0e1f7208 */ /* 0x000fe40000800000 */
[----:B------:R-:W-:Y:S02]  /*0670*/  FSEL R28, R19, RZ, P0 ;  /* 0x000000ff131c7208 */ /* 0x000fe40000000000 */
[----:B------:R-:W-:Y:S01]  /*0680*/  FSEL R2, R15, RZ, P5 ;  /* 0x000000ff0f027208 */ /* 0x000fe20002800000 */
[C---:B------:R-:W-:Y:S01]  /*0690*/  FADD R35, -R26.reuse, R35 ;  /* 0x000000231a237221 */ /* 0x040fe20000000100 */
[----:B------:R-:W-:Y:S01]  /*06a0*/  FADD R31, -R26, R31 ;  /* 0x0000001f1a1f7221 */ /* 0x000fe20000000100 */
[C---:B------:R-:W-:Y:S02]  /*06b0*/  FADD R26, -R27.reuse, R28 ;  /* 0x0000001c1b1a7221 */ /* 0x040fe40000000100 */
[----:B------:R-:W-:Y:S01]  /*06c0*/  FADD R2, -R27, R2 ;  /* 0x000000021b027221 */ /* 0x000fe20000000100 */
[-C--:B------:R-:W-:Y:S01]  /*06d0*/  FMUL R27, R35, R4.reuse ;  /* 0x00000004231b7220 */ /* 0x080fe20000400000 */
[-C--:B------:R-:W-:Y:S01]  /*06e0*/  FMUL R26, R26, R5.reuse ;  /* 0x000000051a1a7220 */ /* 0x080fe20000400000 */
[----:B------:R-:W-:Y:S01]  /*06f0*/  FMUL R31, R31, R4 ;  /* 0x000000041f1f7220 */ /* 0x000fe20000400000 */
[----:B------:R-:W-:Y:S01]  /*0700*/  FMUL R28, R2, R5 ;  /* 0x00000005021c7220 */ /* 0x000fe20000400000 */
[----:B0-----:R-:W-:-:S04]  /*0710*/  IMAD.WIDE R2, R3, 0x4, R6 ;  /* 0x0000000403027825 */ /* 0x001fc800078e0206 */
[----:B---3--:R-:W-:Y:S01]  /*0720*/  FFMA R4, R20, R25, R8 ;  /* 0x0000001914047223 */ /* 0x008fe20000000008 */
[----:B------:R-:W-:Y:S01]  /*0730*/  FFMA R5, R21, R0, R9 ;  /* 0x0000000015057223 */ /* 0x000fe20000000009 */
[----:B------:R-:W-:Y:S01]  /*0740*/  FFMA R6, R22, R27, R10 ;  /* 0x0000001b16067223 */ /* 0x000fe2000000000a */
[----:B------:R-:W-:Y:S01]  /*0750*/  FFMA R7, R23, R26, R11 ;  /* 0x0000001a17077223 */ /* 0x000fe2000000000b */
[----:B------:R-:W-:Y:S01]  /*0760*/  FFMA R8, R20, R29, R8 ;  /* 0x0000001d14087223 */ /* 0x000fe20000000008 */
[----:B------:R-:W-:Y:S01]  /*0770*/  FFMA R9, R21, R24, R9 ;  /* 0x0000001815097223 */ /* 0x000fe20000000009 */
[----:B------:R-:W-:Y:S01]  /*0780*/  FFMA R10, R22, R31, R10 ;  /* 0x0000001f160a7223 */ /* 0x000fe2000000000a */
[----:B------:R-:W-:Y:S01]  /*0790*/  FFMA R11, R23, R28, R11 ;  /* 0x0000001c170b7223 */ /* 0x000fe2000000000b */
[----:B------:R-:W-:Y:S04]  /*07a0*/  STG.E.128 desc[UR4][R32.64], R16 ;  /* 0x0000001020007986 */ /* 0x000fe8000c101d04 */
[----:B------:R-:W-:Y:S04]  /*07b0*/  STG.E.128 desc[UR4][R32.64+0x800], R12 ;  /* 0x0008000c20007986 */ /* 0x000fe8000c101d04 */
[----:B------:R-:W-:Y:S04]  /*07c0*/  STG.E.128 desc[UR4][R2.64], R4 ;  /* 0x0000000402007986 */ /* 0x000fe8000c101d04 */
[----:B------:R-:W-:Y:S01]  /*07d0*/  STG.E.128 desc[UR4][R2.64+0x800], R8 ;  /* 0x0008000802007986 */ /* 0x000fe2000c101d04 */
[----:B------:R-:W-:Y:S05]  /*07e0*/  EXIT ;  /* 0x000000000000794d */ /* 0x000fea0003800000 */
.L_x_0:
[----:B------:R-:W-:-:S00]  /*07f0*/  BRA `(.L_x_0) ;  /* 0xfffffffc00fc7947 */ /* 0x000fc0000383ffff */
[----:B------:R-:W-:-:S00]  /*0800*/  NOP ;  /* 0x0000000000007918 */ /* 0x000fc00000000000 */
[----:B------:R-:W-:-:S00]  /*0810*/  NOP ;  /* 0x0000000000007918 */ /* 0x000fc00000000000 */
[----:B------:R-:W-:-:S00]  /*0820*/  NOP ;  /* 0x0000000000007918 */ /* 0x000fc00000000000 */
[----:B------:R-:W-:-:S00]  /*0830*/  NOP ;  /* 0x0000000000007918 */ /* 0x000fc00000000000 */
[----:B------:R-:W-:-:S00]  /*0840*/  NOP ;  /* 0x0000000000007918 */ /* 0x000fc00000000000 */
[----:B------:R-:W-:-:S00]  /*0850*/  NOP ;  /* 0x0000000000007918 */ /* 0x000fc00000000000 */
[----:B------:R-:W-:-:S00]  /*0860*/  NOP ;  /* 0x0000000000007918 */ /* 0x000fc00000000000 */
[----:B------:R-:W-:-:S00]  /*0870*/  NOP ;  /* 0x0000000000007918 */ /* 0x000fc00000000000 */
.L_x_1:


//--------------------- .nv.global.init           --------------------------
	.section	.nv.global.init,"aw",@progbits
.nv.global.init:
	.type		_$_str,@object
	.size		_$_str,(_$_str_$_2 - _$_str)
_$_str:
        /*0000*/ 	.byte	0x5f, 0x5f, 0x43, 0x55, 0x44, 0x41, 0x5f, 0x46, 0x54, 0x5a, 0x00
	.type		_$_str_$_2,@object
	.size		_$_str_$_2,(.L_1 - _$_str_$_2)
_$_str_$_2:
        /*000b*/ 	.byte	0x5f, 0x5f, 0x43, 0x55, 0x44, 0x41, 0x5f, 0x50, 0x52, 0x45, 0x43, 0x5f, 0x53, 0x51, 0x52, 0x54
        /*001b*/ 	.byte	0x00
.L_1:


//--------------------- .nv.constant0.triton_poi_fused__native_batch_norm_legit_no_training_convolution_relu_7 --------------------------
	.section	.nv.constant0.triton_poi_fused__native_batch_norm_legit_no_training_convolution_relu_7,"a",@progbits
	.sectionflags	@""
	.align	4
.nv.constant0.triton_poi_fused__native_batch_norm_legit_no_training_convolution_relu_7:
	.zero		588
